//
// Generated by NVIDIA NVVM Compiler
//
// Compiler Build ID: CL-36424714
// Cuda compilation tools, release 13.0, V13.0.88
// Based on NVVM 20.0.0
//

.version 9.0
.target sm_100
.address_size 64

	// .globl	_Z6renderPfP6sphere
.const .align 4 .b8 s[560];

.visible .entry _Z6renderPfP6sphere(
	.param .u64 .ptr .align 1 _Z6renderPfP6sphere_param_0,
	.param .u64 .ptr .align 1 _Z6renderPfP6sphere_param_1
)
{
	.reg .pred 	%p<14>;
	.reg .b32 	%r<36>;
	.reg .b32 	%f<159>;
	.reg .b64 	%rd<11>;

	ld.param.u64 	%rd5, [_Z6renderPfP6sphere_param_0];
	ld.param.u64 	%rd4, [_Z6renderPfP6sphere_param_1];
	cvta.to.global.u64 	%rd1, %rd5;
	mov.u32 	%r14, %tid.x;
	mov.u32 	%r15, %ctaid.x;
	mov.u32 	%r16, %ntid.x;
	mad.lo.s32 	%r1, %r15, %r16, %r14;
	mov.u32 	%r17, %tid.y;
	mov.u32 	%r18, %ctaid.y;
	mov.u32 	%r19, %ntid.y;
	mad.lo.s32 	%r20, %r18, %r19, %r17;
	mov.u32 	%r21, %nctaid.x;
	mul.lo.s32 	%r22, %r16, %r21;
	mad.lo.s32 	%r3, %r22, %r20, %r1;
	setp.gt.s32 	%p1, %r1, 15;
	setp.gt.u32 	%p2, %r20, 15;
	or.pred  	%p3, %p1, %p2;
	@%p3 bra 	$L__BB0_22;
	add.s32 	%r25, %r1, -8;
	cvt.rn.f32.s32 	%f1, %r25;
	add.s32 	%r26, %r20, -8;
	cvt.rn.f32.s32 	%f2, %r26;
	cvta.to.global.u64 	%rd2, %rd4;
	mov.f32 	%f139, 0f00000000;
	mov.f32 	%f140, 0f509502F9;
	mov.b32 	%r32, -1;
	mov.b32 	%r30, 0;
	mov.f32 	%f138, %f139;
	mov.f32 	%f137, %f139;
$L__BB0_2:
	mul.wide.u32 	%rd6, %r30, 28;
	add.s64 	%rd3, %rd2, %rd6;
	ld.global.f32 	%f68, [%rd3+12];
	sub.f32 	%f69, %f68, %f1;
	ld.global.f32 	%f70, [%rd3+16];
	sub.f32 	%f71, %f70, %f2;
	mul.f32 	%f8, %f69, %f69;
	mul.f32 	%f9, %f71, %f71;
	add.f32 	%f72, %f8, %f9;
	ld.global.f32 	%f73, [%rd3+24];
	mul.f32 	%f10, %f73, %f73;
	setp.geu.f32 	%p4, %f72, %f10;
	mov.f32 	%f136, 0f509502F9;
	@%p4 bra 	$L__BB0_4;
	sub.f32 	%f74, %f10, %f8;
	sub.f32 	%f75, %f74, %f9;
	sqrt.rn.f32 	%f76, %f75;
	ld.global.f32 	%f77, [%rd3];
	div.rn.f32 	%f135, %f76, %f77;
	ld.global.f32 	%f78, [%rd3+20];
	sub.f32 	%f136, %f78, %f76;
$L__BB0_4:
	setp.geu.f32 	%p5, %f136, %f140;
	@%p5 bra 	$L__BB0_6;
	ld.global.f32 	%f79, [%rd3];
	mul.f32 	%f137, %f135, %f79;
	ld.global.f32 	%f80, [%rd3+4];
	mul.f32 	%f138, %f135, %f80;
	ld.global.f32 	%f81, [%rd3+8];
	mul.f32 	%f139, %f135, %f81;
	mov.f32 	%f140, %f136;
	mov.u32 	%r32, %r30;
$L__BB0_6:
	ld.global.f32 	%f83, [%rd3+40];
	sub.f32 	%f84, %f83, %f1;
	ld.global.f32 	%f85, [%rd3+44];
	sub.f32 	%f86, %f85, %f2;
	mul.f32 	%f22, %f84, %f84;
	mul.f32 	%f23, %f86, %f86;
	add.f32 	%f87, %f22, %f23;
	ld.global.f32 	%f88, [%rd3+52];
	mul.f32 	%f24, %f88, %f88;
	setp.geu.f32 	%p6, %f87, %f24;
	mov.f32 	%f142, 0f509502F9;
	@%p6 bra 	$L__BB0_8;
	sub.f32 	%f89, %f24, %f22;
	sub.f32 	%f90, %f89, %f23;
	sqrt.rn.f32 	%f91, %f90;
	ld.global.f32 	%f92, [%rd3+28];
	div.rn.f32 	%f135, %f91, %f92;
	ld.global.f32 	%f93, [%rd3+48];
	sub.f32 	%f142, %f93, %f91;
$L__BB0_8:
	setp.geu.f32 	%p7, %f142, %f140;
	@%p7 bra 	$L__BB0_10;
	ld.global.f32 	%f94, [%rd3+28];
	mul.f32 	%f137, %f135, %f94;
	ld.global.f32 	%f95, [%rd3+32];
	mul.f32 	%f138, %f135, %f95;
	ld.global.f32 	%f96, [%rd3+36];
	mul.f32 	%f139, %f135, %f96;
	add.s32 	%r32, %r30, 1;
	mov.f32 	%f140, %f142;
$L__BB0_10:
	ld.global.f32 	%f98, [%rd3+68];
	sub.f32 	%f99, %f98, %f1;
	ld.global.f32 	%f100, [%rd3+72];
	sub.f32 	%f101, %f100, %f2;
	mul.f32 	%f36, %f99, %f99;
	mul.f32 	%f37, %f101, %f101;
	add.f32 	%f102, %f36, %f37;
	ld.global.f32 	%f103, [%rd3+80];
	mul.f32 	%f38, %f103, %f103;
	setp.geu.f32 	%p8, %f102, %f38;
	mov.f32 	%f148, 0f509502F9;
	@%p8 bra 	$L__BB0_12;
	sub.f32 	%f104, %f38, %f36;
	sub.f32 	%f105, %f104, %f37;
	sqrt.rn.f32 	%f106, %f105;
	ld.global.f32 	%f107, [%rd3+56];
	div.rn.f32 	%f135, %f106, %f107;
	ld.global.f32 	%f108, [%rd3+76];
	sub.f32 	%f148, %f108, %f106;
$L__BB0_12:
	setp.geu.f32 	%p9, %f148, %f140;
	@%p9 bra 	$L__BB0_14;
	ld.global.f32 	%f109, [%rd3+56];
	mul.f32 	%f137, %f135, %f109;
	ld.global.f32 	%f110, [%rd3+60];
	mul.f32 	%f138, %f135, %f110;
	ld.global.f32 	%f111, [%rd3+64];
	mul.f32 	%f139, %f135, %f111;
	add.s32 	%r32, %r30, 2;
	mov.f32 	%f140, %f148;
$L__BB0_14:
	ld.global.f32 	%f113, [%rd3+96];
	sub.f32 	%f114, %f113, %f1;
	ld.global.f32 	%f115, [%rd3+100];
	sub.f32 	%f116, %f115, %f2;
	mul.f32 	%f50, %f114, %f114;
	mul.f32 	%f51, %f116, %f116;
	add.f32 	%f117, %f50, %f51;
	ld.global.f32 	%f118, [%rd3+108];
	mul.f32 	%f52, %f118, %f118;
	setp.geu.f32 	%p10, %f117, %f52;
	mov.f32 	%f154, 0f509502F9;
	@%p10 bra 	$L__BB0_16;
	sub.f32 	%f119, %f52, %f50;
	sub.f32 	%f120, %f119, %f51;
	sqrt.rn.f32 	%f121, %f120;
	ld.global.f32 	%f122, [%rd3+84];
	div.rn.f32 	%f135, %f121, %f122;
	ld.global.f32 	%f123, [%rd3+104];
	sub.f32 	%f154, %f123, %f121;
$L__BB0_16:
	setp.geu.f32 	%p11, %f154, %f140;
	@%p11 bra 	$L__BB0_18;
	ld.global.f32 	%f124, [%rd3+84];
	mul.f32 	%f137, %f135, %f124;
	ld.global.f32 	%f125, [%rd3+88];
	mul.f32 	%f138, %f135, %f125;
	ld.global.f32 	%f126, [%rd3+92];
	mul.f32 	%f139, %f135, %f126;
	add.s32 	%r32, %r30, 3;
	mov.f32 	%f140, %f154;
$L__BB0_18:
	add.s32 	%r30, %r30, 4;
	setp.ne.s32 	%p12, %r30, 20;
	@%p12 bra 	$L__BB0_2;
	setp.lt.s32 	%p13, %r32, 0;
	@%p13 bra 	$L__BB0_21;
	mul.f32 	%f127, %f137, 0f437F0000;
	mul.lo.s32 	%r29, %r3, 3;
	mul.wide.s32 	%rd9, %r29, 4;
	add.s64 	%rd10, %rd1, %rd9;
	st.global.f32 	[%rd10], %f127;
	mul.f32 	%f128, %f138, 0f437F0000;
	st.global.f32 	[%rd10+4], %f128;
	mul.f32 	%f129, %f139, 0f437F0000;
	st.global.f32 	[%rd10+8], %f129;
	bra.uni 	$L__BB0_22;
$L__BB0_21:
	mul.lo.s32 	%r27, %r3, 3;
	mul.wide.s32 	%rd7, %r27, 4;
	add.s64 	%rd8, %rd1, %rd7;
	mov.b32 	%r28, 0;
	st.global.u32 	[%rd8], %r28;
	st.global.u32 	[%rd8+4], %r28;
	st.global.u32 	[%rd8+8], %r28;
$L__BB0_22:
	ret;

}


// ===== COMPILED SASS (sm_100) =====

	.target	sm_100

	.elftype	@"ET_EXEC"


//--------------------- .note.nv.tkinfo           --------------------------
	.section	.note.nv.tkinfo,"",@"SHT_NOTE"
	.sectionflags	@"SHF_NOTE_NV_TKINFO"
	.tkinfo
        /*0018*/ 	.word	0x00000002
        /*0030*/ 	.string	""
        /*0030*/ 	.string	"ptxas"
        /*0030*/ 	.string	"Cuda compilation tools, release 13.0, V13.0.88"
        /*0030*/ 	.string	"Build cuda_13.0.r13.0/compiler.36424714_0"
        /*0030*/ 	.string	"-arch sm_100 -m 64 "



//--------------------- .note.nv.cuinfo           --------------------------
	.section	.note.nv.cuinfo,"",@"SHT_NOTE"
	.sectionflags	@"SHF_NOTE_NV_CUINFO"
        /*0018*/ 	.short	0x0002
        /*001a*/ 	.short	0x0064
        /*001c*/ 	.short	0x0082
	.zero		2


//--------------------- .nv.info                  --------------------------
	.section	.nv.info,"",@"SHT_CUDA_INFO"
	.align	4


	//----- nvinfo : EIATTR_REGCOUNT
	.align		4
        /*0000*/ 	.byte	0x04, 0x2f
        /*0002*/ 	.short	(.L_2 - .L_1)
	.align		4
.L_1:
        /*0004*/ 	.word	index@(_Z6renderPfP6sphere)
        /*0008*/ 	.word	0x0000001c


	//----- nvinfo : EIATTR_FRAME_SIZE
	.align		4
.L_2:
        /*000c*/ 	.byte	0x04, 0x11
        /*000e*/ 	.short	(.L_4 - .L_3)
	.align		4
.L_3:
        /*0010*/ 	.word	index@($__internal_1_$__cuda_sm3x_div_rn_noftz_f32_slowpath)
        /*0014*/ 	.word	0x00000000


	//----- nvinfo : EIATTR_FRAME_SIZE
	.align		4
.L_4:
        /*0018*/ 	.byte	0x04, 0x11
        /*001a*/ 	.short	(.L_6 - .L_5)
	.align		4
.L_5:
        /*001c*/ 	.word	index@($__internal_0_$__cuda_sm20_sqrt_rn_f32_slowpath)
        /*0020*/ 	.word	0x00000000


	//----- nvinfo : EIATTR_FRAME_SIZE
	.align		4
.L_6:
        /*0024*/ 	.byte	0x04, 0x11
        /*0026*/ 	.short	(.L_8 - .L_7)
	.align		4
.L_7:
        /*0028*/ 	.word	index@(_Z6renderPfP6sphere)
        /*002c*/ 	.word	0x00000000


	//----- nvinfo : EIATTR_MIN_STACK_SIZE
	.align		4
.L_8:
        /*0030*/ 	.byte	0x04, 0x12
        /*0032*/ 	.short	(.L_10 - .L_9)
	.align		4
.L_9:
        /*0034*/ 	.word	index@(_Z6renderPfP6sphere)
        /*0038*/ 	.word	0x00000000
.L_10:


//--------------------- .nv.compat                --------------------------
	.section	.nv.compat,"",@"SHT_CUDA_COMPAT_INFO"
	.align	4
        /*0000*/ 	.byte	0x02, 0x09, 0x00, 0x00, 0x02, 0x02, 0x01, 0x00, 0x02, 0x05, 0x05, 0x00, 0x03, 0x07, 0x01, 0x01
        /*0010*/ 	.byte	0x02, 0x03, 0x00, 0x00, 0x02, 0x06, 0x01, 0x00, 0x04, 0x0b, 0x08, 0x00, 0x01, 0x00, 0x00, 0x00
        /*0020*/ 	.byte	0x00, 0x00, 0x00, 0x00


//--------------------- .nv.info._Z6renderPfP6sphere --------------------------
	.section	.nv.info._Z6renderPfP6sphere,"",@"SHT_CUDA_INFO"
	.sectionflags	@""
	.align	4


	//----- nvinfo : EIATTR_CUDA_API_VERSION
	.align		4
        /*0000*/ 	.byte	0x04, 0x37
        /*0002*/ 	.short	(.L_12 - .L_11)
.L_11:
        /*0004*/ 	.word	0x00000082


	//----- nvinfo : EIATTR_KPARAM_INFO
	.align		4
.L_12:
        /*0008*/ 	.byte	0x04, 0x17
        /*000a*/ 	.short	(.L_14 - .L_13)
.L_13:
        /*000c*/ 	.word	0x00000000
        /*0010*/ 	.short	0x0001
        /*0012*/ 	.short	0x0008
        /*0014*/ 	.byte	0x00, 0xf5, 0x21, 0x00


	//----- nvinfo : EIATTR_KPARAM_INFO
	.align		4
.L_14:
        /*0018*/ 	.byte	0x04, 0x17
        /*001a*/ 	.short	(.L_16 - .L_15)
.L_15:
        /*001c*/ 	.word	0x00000000
        /*0020*/ 	.short	0x0000
        /*0022*/ 	.short	0x0000
        /*0024*/ 	.byte	0x00, 0xf5, 0x21, 0x00


	//----- nvinfo : EIATTR_SPARSE_MMA_MASK
	.align		4
.L_16:
        /*0028*/ 	.byte	0x03, 0x50
        /*002a*/ 	.short	0x0000


	//----- nvinfo : EIATTR_MAXREG_COUNT
	.align		4
        /*002c*/ 	.byte	0x03, 0x1b
        /*002e*/ 	.short	0x00ff


	//----- nvinfo : EIATTR_MERCURY_ISA_VERSION
	.align		4
        /*0030*/ 	.byte	0x03, 0x5f
        /*0032*/ 	.short	0x0101


	//----- nvinfo : EIATTR_VRC_CTA_INIT_COUNT
	.align		4
        /*0034*/ 	.byte	0x02, 0x4a
	.zero		1
	.zero		1


	//----- nvinfo : EIATTR_EXIT_INSTR_OFFSETS
	.align		4
        /*0038*/ 	.byte	0x04, 0x1c
        /*003a*/ 	.short	(.L_18 - .L_17)


	//   ....[0]....
.L_17:
        /*003c*/ 	.word	0x000000d0


	//   ....[1]....
        /*0040*/ 	.word	0x00001080


	//   ....[2]....
        /*0044*/ 	.word	0x000010f0


	//----- nvinfo : EIATTR_CRS_STACK_SIZE
	.align		4
.L_18:
        /*0048*/ 	.byte	0x04, 0x1e
        /*004a*/ 	.short	(.L_20 - .L_19)
.L_19:
        /*004c*/ 	.word	0x00000000


	//----- nvinfo : EIATTR_CBANK_PARAM_SIZE
	.align		4
.L_20:
        /*0050*/ 	.byte	0x03, 0x19
        /*0052*/ 	.short	0x0010


	//----- nvinfo : EIATTR_PARAM_CBANK
	.align		4
        /*0054*/ 	.byte	0x04, 0x0a
        /*0056*/ 	.short	(.L_22 - .L_21)
	.align		4
.L_21:
        /*0058*/ 	.word	index@(.nv.constant0._Z6renderPfP6sphere)
        /*005c*/ 	.short	0x0380
        /*005e*/ 	.short	0x0010


	//----- nvinfo : EIATTR_SW_WAR
	.align		4
.L_22:
        /*0060*/ 	.byte	0x04, 0x36
        /*0062*/ 	.short	(.L_24 - .L_23)
.L_23:
        /*0064*/ 	.word	0x00000008
.L_24:


//--------------------- .nv.callgraph             --------------------------
	.section	.nv.callgraph,"",@"SHT_CUDA_CALLGRAPH"
	.align	4
	.sectionentsize	8
	.align		4
        /*0000*/ 	.word	0x00000000
	.align		4
        /*0004*/ 	.word	0xffffffff
	.align		4
        /*0008*/ 	.word	0x00000000
	.align		4
        /*000c*/ 	.word	0xfffffffe
	.align		4
        /*0010*/ 	.word	0x00000000
	.align		4
        /*0014*/ 	.word	0xfffffffd
	.align		4
        /*0018*/ 	.word	0x00000000
	.align		4
        /*001c*/ 	.word	0xfffffffc


//--------------------- .nv.constant3             --------------------------
	.section	.nv.constant3,"a",@progbits
	.align	4
.nv.constant3:
	.type		s,@object
	.size		s,(.L_0 - s)
s:
	.zero		560
.L_0:


//--------------------- .text._Z6renderPfP6sphere --------------------------
	.section	.text._Z6renderPfP6sphere,"ax",@progbits
	.align	128
        .global         _Z6renderPfP6sphere
        .type           _Z6renderPfP6sphere,@function
        .size           _Z6renderPfP6sphere,(.L_x_46 - _Z6renderPfP6sphere)
        .other          _Z6renderPfP6sphere,@"STO_CUDA_ENTRY STV_DEFAULT"
_Z6renderPfP6sphere:
.text._Z6renderPfP6sphere:
[----:B------:R-:W-:Y:S01]  /*0000*/  LDC R1, c[0x0][0x37c] ;  /* 0x0000df00ff017b82 */ /* 0x000fe20000000800 */
[----:B------:R-:W0:Y:S07]  /*0010*/  S2R R3, SR_TID.Y ;  /* 0x0000000000037919 */ /* 0x000e2e0000002200 */
[----:B------:R-:W1:Y:S01]  /*0020*/  LDC R5, c[0x0][0x360] ;  /* 0x0000d800ff057b82 */ /* 0x000e620000000800 */
[----:B------:R-:W2:Y:S07]  /*0030*/  S2R R0, SR_TID.X ;  /* 0x0000000000007919 */ /* 0x000eae0000002100 */
[----:B------:R-:W0:Y:S08]  /*0040*/  S2UR UR5, SR_CTAID.Y ;  /* 0x00000000000579c3 */ /* 0x000e300000002600 */
[----:B------:R-:W0:Y:S01]  /*0050*/  LDC R2, c[0x0][0x364] ;  /* 0x0000d900ff027b82 */ /* 0x000e220000000800 */
[----:B------:R-:W1:Y:S07]  /*0060*/  LDCU UR6, c[0x0][0x370] ;  /* 0x00006e00ff0677ac */ /* 0x000e6e0008000800 */
[----:B------:R-:W2:Y:S01]  /*0070*/  S2UR UR4, SR_CTAID.X ;  /* 0x00000000000479c3 */ /* 0x000ea20000002500 */
[----:B-1----:R-:W-:-:S02]  /*0080*/  IMAD R8, R5, UR6, RZ ;  /* 0x0000000605087c24 */ /* 0x002fc4000f8e02ff */
[----:B0-----:R-:W-:-:S05]  /*0090*/  IMAD R3, R2, UR5, R3 ;  /* 0x0000000502037c24 */ /* 0x001fca000f8e0203 */
[----:B------:R-:W-:Y:S01]  /*00a0*/  ISETP.GT.U32.AND P0, PT, R3, 0xf, PT ;  /* 0x0000000f0300780c */ /* 0x000fe20003f04070 */
[----:B--2---:R-:W-:-:S05]  /*00b0*/  IMAD R0, R5, UR4, R0 ;  /* 0x0000000405007c24 */ /* 0x004fca000f8e0200 */
[----:B------:R-:W-:-:S13]  /*00c0*/  ISETP.GT.OR P0, PT, R0, 0xf, P0 ;  /* 0x0000000f0000780c */ /* 0x000fda0000704670 */
[----:B------:R-:W-:Y:S05]  /*00d0*/  @P0 EXIT ;  /* 0x000000000000094d */ /* 0x000fea0003800000 */
[----:B------:R-:W0:Y:S01]  /*00e0*/  LDC.64 R4, c[0x0][0x388] ;  /* 0x0000e200ff047b82 */ /* 0x000e220000000a00 */
[----:B------:R-:W-:Y:S01]  /*00f0*/  IADD3 R15, PT, PT, R0, -0x8, RZ ;  /* 0xfffffff8000f7810 */ /* 0x000fe20007ffe0ff */
[----:B------:R-:W-:Y:S01]  /*0100*/  HFMA2 R9, -RZ, RZ, 0, 0 ;  /* 0x00000000ff097431 */ /* 0x000fe200000001ff */
[C---:B------:R-:W-:Y:S01]  /*0110*/  IADD3 R16, PT, PT, R3.reuse, -0x8, RZ ;  /* 0xfffffff803107810 */ /* 0x040fe20007ffe0ff */
[----:B------:R-:W-:Y:S02]  /*0120*/  HFMA2 R14, -RZ, RZ, 0, 0 ;  /* 0x00000000ff0e7431 */ /* 0x000fe400000001ff */
[----:B------:R-:W-:Y:S01]  /*0130*/  IMAD R8, R3, R8, R0 ;  /* 0x0000000803087224 */ /* 0x000fe200078e0200 */
[----:B------:R-:W-:Y:S02]  /*0140*/  MOV R10, 0x509502f9 ;  /* 0x509502f9000a7802 */ /* 0x000fe40000000f00 */
[----:B------:R-:W-:Y:S02]  /*0150*/  CS2R R12, SRZ ;  /* 0x00000000000c7805 */ /* 0x000fe4000001ff00 */
[----:B------:R-:W-:Y:S01]  /*0160*/  MOV R11, 0xffffffff ;  /* 0xffffffff000b7802 */ /* 0x000fe20000000f00 */
[----:B------:R-:W1:Y:S01]  /*0170*/  LDCU.64 UR4, c[0x0][0x358] ;  /* 0x00006b00ff0477ac */ /* 0x000e620008000a00 */
[----:B------:R-:W-:-:S02]  /*0180*/  I2FP.F32.S32 R15, R15 ;  /* 0x0000000f000f7245 */ /* 0x000fc40000201400 */
[----:B------:R-:W-:-:S07]  /*0190*/  I2FP.F32.S32 R16, R16 ;  /* 0x0000001000107245 */ /* 0x000fce0000201400 */
.L_x_30:
[----:B0-----:R-:W-:-:S05]  /*01a0*/  IMAD.WIDE.U32 R6, R13, 0x1c, R4 ;  /* 0x0000001c0d067825 */ /* 0x001fca00078e0004 */
[----:B-1----:R-:W2:Y:S04]  /*01b0*/  LDG.E R2, desc[UR4][R6.64+0xc] ;  /* 0x00000c0406027981 */ /* 0x002ea8000c1e1900 */
[----:B------:R-:W3:Y:S04]  /*01c0*/  LDG.E R3, desc[UR4][R6.64+0x10] ;  /* 0x0000100406037981 */ /* 0x000ee8000c1e1900 */
[----:B------:R-:W4:Y:S01]  /*01d0*/  LDG.E R17, desc[UR4][R6.64+0x18] ;  /* 0x0000180406117981 */ /* 0x000f22000c1e1900 */
[----:B------:R-:W-:Y:S01]  /*01e0*/  BSSY.RECONVERGENT B0, `(.L_x_0) ;  /* 0x000002a000007945 */ /* 0x000fe20003800200 */
[----:B------:R-:W-:-:S02]  /*01f0*/  IMAD.MOV.U32 R19, RZ, RZ, 0x509502f9 ;  /* 0x509502f9ff137424 */ /* 0x000fc400078e00ff */
[----:B--2---:R-:W-:Y:S01]  /*0200*/  FADD R2, -R15, R2 ;  /* 0x000000020f027221 */ /* 0x004fe20000000100 */
[----:B---3--:R-:W-:-:S03]  /*0210*/  FADD R3, -R16, R3 ;  /* 0x0000000310037221 */ /* 0x008fc60000000100 */
[----:B------:R-:W-:Y:S01]  /*0220*/  FMUL R18, R2, R2 ;  /* 0x0000000202127220 */ /* 0x000fe20000400000 */
[----:B------:R-:W-:Y:S01]  /*0230*/  FMUL R3, R3, R3 ;  /* 0x0000000303037220 */ /* 0x000fe20000400000 */
[----:B----4-:R-:W-:-:S03]  /*0240*/  FMUL R17, R17, R17 ;  /* 0x0000001111117220 */ /* 0x010fc60000400000 */
[----:B------:R-:W-:-:S05]  /*0250*/  FADD R2, R18, R3 ;  /* 0x0000000312027221 */ /* 0x000fca0000000000 */
[----:B------:R-:W-:-:S13]  /*0260*/  FSETP.GEU.AND P0, PT, R2, R17, PT ;  /* 0x000000110200720b */ /* 0x000fda0003f0e000 */
[----:B------:R-:W-:Y:S05]  /*0270*/  @P0 BRA `(.L_x_1) ;  /* 0x0000000000800947 */ /* 0x000fea0003800000 */
[----:B------:R-:W-:Y:S01]  /*0280*/  FADD R0, -R18, R17 ;  /* 0x0000001112007221 */ /* 0x000fe20000000100 */
[----:B------:R-:W-:Y:S03]  /*0290*/  BSSY.RECONVERGENT B1, `(.L_x_2) ;  /* 0x000000d000017945 */ /* 0x000fe60003800200 */
[----:B------:R-:W-:-:S04]  /*02a0*/  FADD R0, -R3, R0 ;  /* 0x0000000003007221 */ /* 0x000fc80000000100 */
[----:B------:R0:W1:Y:S01]  /*02b0*/  MUFU.RSQ R3, R0 ;  /* 0x0000000000037308 */ /* 0x0000620000001400 */
[----:B------:R-:W-:-:S04]  /*02c0*/  IADD3 R2, PT, PT, R0, -0xd000000, RZ ;  /* 0xf300000000027810 */ /* 0x000fc80007ffe0ff */
[----:B------:R-:W-:-:S13]  /*02d0*/  ISETP.GT.U32.AND P0, PT, R2, 0x727fffff, PT ;  /* 0x727fffff0200780c */ /* 0x000fda0003f04070 */
[----:B01----:R-:W-:Y:S05]  /*02e0*/  @!P0 BRA `(.L_x_3) ;  /* 0x00000000000c8947 */ /* 0x003fea0003800000 */
[----:B------:R-:W-:-:S07]  /*02f0*/  MOV R20, 0x310 ;  /* 0x0000031000147802 */ /* 0x000fce0000000f00 */
[----:B------:R-:W-:Y:S05]  /*0300*/  CALL.REL.NOINC `($__internal_0_$__cuda_sm20_sqrt_rn_f32_slowpath) ;  /* 0x0000000c007c7944 */ /* 0x000fea0003c00000 */
[----:B------:R-:W-:Y:S05]  /*0310*/  BRA `(.L_x_4) ;  /* 0x0000000000107947 */ /* 0x000fea0003800000 */
.L_x_3:
[----:B------:R-:W-:Y:S01]  /*0320*/  FMUL.FTZ R19, R0, R3 ;  /* 0x0000000300137220 */ /* 0x000fe20000410000 */
[----:B------:R-:W-:-:S03]  /*0330*/  FMUL.FTZ R2, R3, 0.5 ;  /* 0x3f00000003027820 */ /* 0x000fc60000410000 */
[----:B------:R-:W-:-:S04]  /*0340*/  FFMA R0, -R19, R19, R0 ;  /* 0x0000001313007223 */ /* 0x000fc80000000100 */
[----:B------:R-:W-:-:S07]  /*0350*/  FFMA R19, R0, R2, R19 ;  /* 0x0000000200137223 */ /* 0x000fce0000000013 */
.L_x_4:
[----:B------:R-:W-:Y:S05]  /*0360*/  BSYNC.RECONVERGENT B1 ;  /* 0x0000000000017941 */ /* 0x000fea0003800200 */
.L_x_2:
[----:B------:R-:W2:Y:S01]  /*0370*/  LDG.E R18, desc[UR4][R6.64] ;  /* 0x0000000406127981 */ /* 0x000ea2000c1e1900 */
[----:B------:R-:W-:Y:S01]  /*0380*/  BSSY.RECONVERGENT B1, `(.L_x_5) ;  /* 0x000000d000017945 */ /* 0x000fe20003800200 */
[----:B--2---:R-:W0:Y:S08]  /*0390*/  MUFU.RCP R0, R18 ;  /* 0x0000001200007308 */ /* 0x004e300000001000 */
[----:B------:R-:W1:Y:S01]  /*03a0*/  FCHK P0, R19, R18 ;  /* 0x0000001213007302 */ /* 0x000e620000000000 */
[----:B0-----:R-:W-:-:S04]  /*03b0*/  FFMA R3, -R18, R0, 1 ;  /* 0x3f80000012037423 */ /* 0x001fc80000000100 */
[----:B------:R-:W-:-:S04]  /*03c0*/  FFMA R0, R0, R3, R0 ;  /* 0x0000000300007223 */ /* 0x000fc80000000000 */
[----:B------:R-:W-:-:S04]  /*03d0*/  FFMA R2, R0, R19, RZ ;  /* 0x0000001300027223 */ /* 0x000fc800000000ff */
[----:B------:R-:W-:-:S04]  /*03e0*/  FFMA R3, -R18, R2, R19 ;  /* 0x0000000212037223 */ /* 0x000fc80000000113 */
[----:B------:R-:W-:Y:S01]  /*03f0*/  FFMA R0, R0, R3, R2 ;  /* 0x0000000300007223 */ /* 0x000fe20000000002 */
[----:B-1----:R-:W-:Y:S06]  /*0400*/  @!P0 BRA `(.L_x_6) ;  /* 0x0000000000108947 */ /* 0x002fec0003800000 */
[----:B------:R-:W-:Y:S02]  /*0410*/  MOV R3, R18 ;  /* 0x0000001200037202 */ /* 0x000fe40000000f00 */
[----:B------:R-:W-:Y:S02]  /*0420*/  MOV R0, R19 ;  /* 0x0000001300007202 */ /* 0x000fe40000000f00 */
[----:B------:R-:W-:-:S07]  /*0430*/  MOV R18, 0x450 ;  /* 0x0000045000127802 */ /* 0x000fce0000000f00 */
[----:B------:R-:W-:Y:S05]  /*0440*/  CALL.REL.NOINC `($__internal_1_$__cuda_sm3x_div_rn_noftz_f32_slowpath) ;  /* 0x0000000c00887944 */ /* 0x000fea0003c00000 */
.L_x_6:
[----:B------:R-:W-:Y:S05]  /*0450*/  BSYNC.RECONVERGENT B1 ;  /* 0x0000000000017941 */ /* 0x000fea0003800200 */
.L_x_5:
[----:B------:R-:W2:Y:S02]  /*0460*/  LDG.E R2, desc[UR4][R6.64+0x14] ;  /* 0x0000140406027981 */ /* 0x000ea4000c1e1900 */
[----:B--2---:R-:W-:-:S07]  /*0470*/  FADD R19, R2, -R19 ;  /* 0x8000001302137221 */ /* 0x004fce0000000000 */
.L_x_1:
[----:B------:R-:W-:Y:S05]  /*0480*/  BSYNC.RECONVERGENT B0 ;  /* 0x0000000000007941 */ /* 0x000fea0003800200 */
.L_x_0:
[----:B------:R-:W2:Y:S04]  /*0490*/  LDG.E R2, desc[UR4][R6.64+0x28] ;  /* 0x0000280406027981 */ /* 0x000ea8000c1e1900 */
[----:B------:R-:W3:Y:S01]  /*04a0*/  LDG.E R23, desc[UR4][R6.64+0x2c] ;  /* 0x00002c0406177981 */ /* 0x000ee2000c1e1900 */
[----:B------:R-:W-:-:S03]  /*04b0*/  FSETP.GEU.AND P0, PT, R19, R10, PT ;  /* 0x0000000a1300720b */ /* 0x000fc60003f0e000 */
[----:B------:R-:W4:Y:S10]  /*04c0*/  LDG.E R18, desc[UR4][R6.64+0x34] ;  /* 0x0000340406127981 */ /* 0x000f34000c1e1900 */
[----:B------:R-:W5:Y:S04]  /*04d0*/  @!P0 LDG.E R3, desc[UR4][R6.64] ;  /* 0x0000000406038981 */ /* 0x000f68000c1e1900 */
[----:B------:R-:W5:Y:S04]  /*04e0*/  @!P0 LDG.E R17, desc[UR4][R6.64+0x4] ;  /* 0x0000040406118981 */ /* 0x000f68000c1e1900 */
[----:B------:R-:W5:Y:S01]  /*04f0*/  @!P0 LDG.E R21, desc[UR4][R6.64+0x8] ;  /* 0x0000080406158981 */ /* 0x000f62000c1e1900 */
[----:B------:R-:W-:Y:S01]  /*0500*/  @!P0 MOV R10, R19 ;  /* 0x00000013000a8202 */ /* 0x000fe20000000f00 */
[----:B------:R-:W-:Y:S01]  /*0510*/  BSSY.RECONVERGENT B0, `(.L_x_7) ;  /* 0x000002e000007945 */ /* 0x000fe20003800200 */
[----:B------:R-:W-:-:S02]  /*0520*/  HFMA2 R19, -RZ, RZ, 36.65625, 4.5359134674072265625e-05 ;  /* 0x509502f9ff137431 */ /* 0x000fc400000001ff */
[----:B------:R-:W-:Y:S02]  /*0530*/  @!P0 IMAD.MOV.U32 R11, RZ, RZ, R13 ;  /* 0x000000ffff0b8224 */ /* 0x000fe400078e000d */
[----:B--2---:R-:W-:Y:S01]  /*0540*/  FADD R2, -R15, R2 ;  /* 0x000000020f027221 */ /* 0x004fe20000000100 */
[----:B---3--:R-:W-:-:S03]  /*0550*/  FADD R23, -R16, R23 ;  /* 0x0000001710177221 */ /* 0x008fc60000000100 */
[----:B------:R-:W-:Y:S01]  /*0560*/  FMUL R20, R2, R2 ;  /* 0x0000000202147220 */ /* 0x000fe20000400000 */
[----:B------:R-:W-:Y:S01]  /*0570*/  FMUL R23, R23, R23 ;  /* 0x0000001717177220 */ /* 0x000fe20000400000 */
[----:B----4-:R-:W-:-:S03]  /*0580*/  FMUL R25, R18, R18 ;  /* 0x0000001212197220 */ /* 0x010fc60000400000 */
[----:B------:R-:W-:-:S05]  /*0590*/  FADD R2, R20, R23 ;  /* 0x0000001714027221 */ /* 0x000fca0000000000 */
[----:B------:R-:W-:Y:S01]  /*05a0*/  FSETP.GEU.AND P1, PT, R2, R25, PT ;  /* 0x000000190200720b */ /* 0x000fe20003f2e000 */
[C---:B-----5:R-:W-:Y:S01]  /*05b0*/  @!P0 FMUL R14, R0.reuse, R3 ;  /* 0x00000003000e8220 */ /* 0x060fe20000400000 */
[C---:B------:R-:W-:Y:S01]  /*05c0*/  @!P0 FMUL R12, R0.reuse, R17 ;  /* 0x00000011000c8220 */ /* 0x040fe20000400000 */
[----:B------:R-:W-:-:S10]  /*05d0*/  @!P0 FMUL R9, R0, R21 ;  /* 0x0000001500098220 */ /* 0x000fd40000400000 */
        /* <DEDUP_REMOVED lines=11> */
.L_x_10:
[----:B------:R-:W-:Y:S01]  /*0690*/  FMUL.FTZ R19, R0, R3 ;  /* 0x0000000300137220 */ /* 0x000fe20000410000 */
[----:B------:R-:W-:-:S03]  /*06a0*/  FMUL.FTZ R2, R3, 0.5 ;  /* 0x3f00000003027820 */ /* 0x000fc60000410000 */
[----:B------:R-:W-:-:S04]  /*06b0*/  FFMA R0, -R19, R19, R0 ;  /* 0x0000001313007223 */ /* 0x000fc80000000100 */
[----:B------:R-:W-:-:S07]  /*06c0*/  FFMA R19, R0, R2, R19 ;  /* 0x0000000200137223 */ /* 0x000fce0000000013 */
.L_x_11:
[----:B------:R-:W-:Y:S05]  /*06d0*/  BSYNC.RECONVERGENT B1 ;  /* 0x0000000000017941 */ /* 0x000fea0003800200 */
.L_x_9:
        /* <DEDUP_REMOVED lines=14> */
.L_x_13:
[----:B------:R-:W-:Y:S05]  /*07c0*/  BSYNC.RECONVERGENT B1 ;  /* 0x0000000000017941 */ /* 0x000fea0003800200 */
.L_x_12:
[----:B------:R-:W2:Y:S02]  /*07d0*/  LDG.E R2, desc[UR4][R6.64+0x30] ;  /* 0x0000300406027981 */ /* 0x000ea4000c1e1900 */
[----:B--2---:R-:W-:-:S07]  /*07e0*/  FADD R19, R2, -R19 ;  /* 0x8000001302137221 */ /* 0x004fce0000000000 */
.L_x_8:
[----:B------:R-:W-:Y:S05]  /*07f0*/  BSYNC.RECONVERGENT B0 ;  /* 0x0000000000007941 */ /* 0x000fea0003800200 */
.L_x_7:
        /* <DEDUP_REMOVED lines=9> */
[----:B------:R-:W-:Y:S01]  /*0890*/  HFMA2 R19, -RZ, RZ, 36.65625, 4.5359134674072265625e-05 ;  /* 0x509502f9ff137431 */ /* 0x000fe200000001ff */
[----:B------:R-:W-:Y:S01]  /*08a0*/  @!P0 IADD3 R11, PT, PT, R13, 0x1, RZ ;  /* 0x000000010d0b8810 */ /* 0x000fe20007ffe0ff */
        /* <DEDUP_REMOVED lines=14> */
[----:B------:R-:W-:Y:S01]  /*0990*/  VIADD R2, R0, 0xf3000000 ;  /* 0xf300000000027836 */ /* 0x000fe20000000000 */
[----:B------:R0:W1:Y:S04]  /*09a0*/  MUFU.RSQ R3, R0 ;  /* 0x0000000000037308 */ /* 0x0000680000001400 */
[----:B------:R-:W-:-:S13]  /*09b0*/  ISETP.GT.U32.AND P0, PT, R2, 0x727fffff, PT ;  /* 0x727fffff0200780c */ /* 0x000fda0003f04070 */
[----:B01----:R-:W-:Y:S05]  /*09c0*/  @!P0 BRA `(.L_x_17) ;  /* 0x00000000000c8947 */ /* 0x003fea0003800000 */
[----:B------:R-:W-:-:S07]  /*09d0*/  MOV R20, 0x9f0 ;  /* 0x000009f000147802 */ /* 0x000fce0000000f00 */
[----:B------:R-:W-:Y:S05]  /*09e0*/  CALL.REL.NOINC `($__internal_0_$__cuda_sm20_sqrt_rn_f32_slowpath) ;  /* 0x0000000400c47944 */ /* 0x000fea0003c00000 */
[----:B------:R-:W-:Y:S05]  /*09f0*/  BRA `(.L_x_18) ;  /* 0x0000000000107947 */ /* 0x000fea0003800000 */
.L_x_17:
[----:B------:R-:W-:Y:S01]  /*0a00*/  FMUL.FTZ R19, R0, R3 ;  /* 0x0000000300137220 */ /* 0x000fe20000410000 */
[----:B------:R-:W-:-:S03]  /*0a10*/  FMUL.FTZ R2, R3, 0.5 ;  /* 0x3f00000003027820 */ /* 0x000fc60000410000 */
[----:B------:R-:W-:-:S04]  /*0a20*/  FFMA R0, -R19, R19, R0 ;  /* 0x0000001313007223 */ /* 0x000fc80000000100 */
[----:B------:R-:W-:-:S07]  /*0a30*/  FFMA R19, R0, R2, R19 ;  /* 0x0000000200137223 */ /* 0x000fce0000000013 */
.L_x_18:
[----:B------:R-:W-:Y:S05]  /*0a40*/  BSYNC.RECONVERGENT B1 ;  /* 0x0000000000017941 */ /* 0x000fea0003800200 */
.L_x_16:
        /* <DEDUP_REMOVED lines=14> */
.L_x_20:
[----:B------:R-:W-:Y:S05]  /*0b30*/  BSYNC.RECONVERGENT B1 ;  /* 0x0000000000017941 */ /* 0x000fea0003800200 */
.L_x_19:
[----:B------:R-:W2:Y:S02]  /*0b40*/  LDG.E R2, desc[UR4][R6.64+0x4c] ;  /* 0x00004c0406027981 */ /* 0x000ea4000c1e1900 */
[----:B--2---:R-:W-:-:S07]  /*0b50*/  FADD R19, R2, -R19 ;  /* 0x8000001302137221 */ /* 0x004fce0000000000 */
.L_x_15:
[----:B------:R-:W-:Y:S05]  /*0b60*/  BSYNC.RECONVERGENT B0 ;  /* 0x0000000000007941 */ /* 0x000fea0003800200 */
.L_x_14:
        /* <DEDUP_REMOVED lines=32> */
.L_x_24:
[----:B------:R-:W-:Y:S01]  /*0d70*/  FMUL.FTZ R19, R0, R3 ;  /* 0x0000000300137220 */ /* 0x000fe20000410000 */
[----:B------:R-:W-:-:S03]  /*0d80*/  FMUL.FTZ R2, R3, 0.5 ;  /* 0x3f00000003027820 */ /* 0x000fc60000410000 */
[----:B------:R-:W-:-:S04]  /*0d90*/  FFMA R0, -R19, R19, R0 ;  /* 0x0000001313007223 */ /* 0x000fc80000000100 */
[----:B------:R-:W-:-:S07]  /*0da0*/  FFMA R19, R0, R2, R19 ;  /* 0x0000000200137223 */ /* 0x000fce0000000013 */
.L_x_25:
[----:B------:R-:W-:Y:S05]  /*0db0*/  BSYNC.RECONVERGENT B1 ;  /* 0x0000000000017941 */ /* 0x000fea0003800200 */
.L_x_23:
        /* <DEDUP_REMOVED lines=10> */
[----:B------:R-:W-:Y:S01]  /*0e60*/  IMAD.MOV.U32 R3, RZ, RZ, R18 ;  /* 0x000000ffff037224 */ /* 0x000fe200078e0012 */
[----:B------:R-:W-:Y:S02]  /*0e70*/  MOV R0, R19 ;  /* 0x0000001300007202 */ /* 0x000fe40000000f00 */
[----:B------:R-:W-:-:S07]  /*0e80*/  MOV R18, 0xea0 ;  /* 0x00000ea000127802 */ /* 0x000fce0000000f00 */
[----:B------:R-:W-:Y:S05]  /*0e90*/  CALL.REL.NOINC `($__internal_1_$__cuda_sm3x_div_rn_noftz_f32_slowpath) ;  /* 0x0000000000f47944 */ /* 0x000fea0003c00000 */
.L_x_27:
[----:B------:R-:W-:Y:S05]  /*0ea0*/  BSYNC.RECONVERGENT B1 ;  /* 0x0000000000017941 */ /* 0x000fea0003800200 */
.L_x_26:
[----:B------:R-:W2:Y:S02]  /*0eb0*/  LDG.E R2, desc[UR4][R6.64+0x68] ;  /* 0x0000680406027981 */ /* 0x000ea4000c1e1900 */
[----:B--2---:R-:W-:-:S07]  /*0ec0*/  FADD R19, R2, -R19 ;  /* 0x8000001302137221 */ /* 0x004fce0000000000 */
.L_x_22:
[----:B------:R-:W-:Y:S05]  /*0ed0*/  BSYNC.RECONVERGENT B0 ;  /* 0x0000000000007941 */ /* 0x000fea0003800200 */
.L_x_21:
[----:B------:R-:W-:Y:S01]  /*0ee0*/  FSETP.GEU.AND P0, PT, R19, R10, PT ;  /* 0x0000000a1300720b */ /* 0x000fe20003f0e000 */
[----:B------:R-:W-:-:S12]  /*0ef0*/  BSSY.RECONVERGENT B0, `(.L_x_28) ;  /* 0x000000a000007945 */ /* 0x000fd80003800200 */
[----:B------:R-:W-:Y:S05]  /*0f00*/  @P0 BRA `(.L_x_29) ;  /* 0x0000000000200947 */ /* 0x000fea0003800000 */
[----:B------:R-:W2:Y:S04]  /*0f10*/  LDG.E R9, desc[UR4][R6.64+0x58] ;  /* 0x0000580406097981 */ /* 0x000ea8000c1e1900 */
[----:B------:R-:W3:Y:S04]  /*0f20*/  LDG.E R3, desc[UR4][R6.64+0x54] ;  /* 0x0000540406037981 */ /* 0x000ee8000c1e1900 */
[----:B------:R-:W4:Y:S01]  /*0f30*/  LDG.E R17, desc[UR4][R6.64+0x5c] ;  /* 0x00005c0406117981 */ /* 0x000f22000c1e1900 */
[----:B------:R-:W-:Y:S02]  /*0f40*/  MOV R10, R19 ;  /* 0x00000013000a7202 */ /* 0x000fe40000000f00 */
[----:B------:R-:W-:Y:S01]  /*0f50*/  IADD3 R11, PT, PT, R13, 0x3, RZ ;  /* 0x000000030d0b7810 */ /* 0x000fe20007ffe0ff */
[C---:B--2---:R-:W-:Y:S01]  /*0f60*/  FMUL R12, R0.reuse, R9 ;  /* 0x00000009000c7220 */ /* 0x044fe20000400000 */
[C---:B---3--:R-:W-:Y:S01]  /*0f70*/  FMUL R14, R0.reuse, R3 ;  /* 0x00000003000e7220 */ /* 0x048fe20000400000 */
[----:B----4-:R-:W-:-:S07]  /*0f80*/  FMUL R9, R0, R17 ;  /* 0x0000001100097220 */ /* 0x010fce0000400000 */
.L_x_29:
[----:B------:R-:W-:Y:S05]  /*0f90*/  BSYNC.RECONVERGENT B0 ;  /* 0x0000000000007941 */ /* 0x000fea0003800200 */
.L_x_28:
[----:B------:R-:W-:-:S04]  /*0fa0*/  IADD3 R13, PT, PT, R13, 0x4, RZ ;  /* 0x000000040d0d7810 */ /* 0x000fc80007ffe0ff */
[----:B------:R-:W-:-:S13]  /*0fb0*/  ISETP.NE.AND P0, PT, R13, 0x14, PT ;  /* 0x000000140d00780c */ /* 0x000fda0003f05270 */
[----:B------:R-:W-:Y:S05]  /*0fc0*/  @P0 BRA `(.L_x_30) ;  /* 0xfffffff000740947 */ /* 0x000fea000383ffff */
[----:B------:R-:W-:-:S13]  /*0fd0*/  ISETP.GE.AND P0, PT, R11, RZ, PT ;  /* 0x000000ff0b00720c */ /* 0x000fda0003f06270 */
[----:B------:R-:W-:Y:S05]  /*0fe0*/  @!P0 BRA `(.L_x_31) ;  /* 0x0000000000288947 */ /* 0x000fea0003800000 */
[----:B------:R-:W0:Y:S01]  /*0ff0*/  LDC.64 R2, c[0x0][0x380] ;  /* 0x0000e000ff027b82 */ /* 0x000e220000000a00 */
[----:B------:R-:W-:Y:S02]  /*1000*/  IMAD R7, R8, 0x3, RZ ;  /* 0x0000000308077824 */ /* 0x000fe400078e02ff */
[----:B------:R-:W-:Y:S01]  /*1010*/  FMUL R5, R14, 255 ;  /* 0x437f00000e057820 */ /* 0x000fe20000400000 */
[----:B------:R-:W-:Y:S01]  /*1020*/  FMUL R9, R9, 255 ;  /* 0x437f000009097820 */ /* 0x000fe20000400000 */
[----:B0-----:R-:W-:-:S04]  /*1030*/  IMAD.WIDE R2, R7, 0x4, R2 ;  /* 0x0000000407027825 */ /* 0x001fc800078e0202 */
[----:B------:R-:W-:Y:S01]  /*1040*/  FMUL R7, R12, 255 ;  /* 0x437f00000c077820 */ /* 0x000fe20000400000 */
[----:B------:R-:W-:Y:S04]  /*1050*/  STG.E desc[UR4][R2.64], R5 ;  /* 0x0000000502007986 */ /* 0x000fe8000c101904 */
[----:B------:R-:W-:Y:S04]  /*1060*/  STG.E desc[UR4][R2.64+0x4], R7 ;  /* 0x0000040702007986 */ /* 0x000fe8000c101904 */
[----:B------:R-:W-:Y:S01]  /*1070*/  STG.E desc[UR4][R2.64+0x8], R9 ;  /* 0x0000080902007986 */ /* 0x000fe2000c101904 */
[----:B------:R-:W-:Y:S05]  /*1080*/  EXIT ;  /* 0x000000000000794d */ /* 0x000fea0003800000 */
.L_x_31:
[----:B------:R-:W0:Y:S01]  /*1090*/  LDC.64 R2, c[0x0][0x380] ;  /* 0x0000e000ff027b82 */ /* 0x000e220000000a00 */
[----:B------:R-:W-:-:S04]  /*10a0*/  IMAD R5, R8, 0x3, RZ ;  /* 0x0000000308057824 */ /* 0x000fc800078e02ff */
[----:B0-----:R-:W-:-:S05]  /*10b0*/  IMAD.WIDE R2, R5, 0x4, R2 ;  /* 0x0000000405027825 */ /* 0x001fca00078e0202 */
[----:B------:R-:W-:Y:S04]  /*10c0*/  STG.E desc[UR4][R2.64], RZ ;  /* 0x000000ff02007986 */ /* 0x000fe8000c101904 */
[----:B------:R-:W-:Y:S04]  /*10d0*/  STG.E desc[UR4][R2.64+0x4], RZ ;  /* 0x000004ff02007986 */ /* 0x000fe8000c101904 */
[----:B------:R-:W-:Y:S01]  /*10e0*/  STG.E desc[UR4][R2.64+0x8], RZ ;  /* 0x000008ff02007986 */ /* 0x000fe2000c101904 */
[----:B------:R-:W-:Y:S05]  /*10f0*/  EXIT ;  /* 0x000000000000794d */ /* 0x000fea0003800000 */
        .weak           $__internal_0_$__cuda_sm20_sqrt_rn_f32_slowpath
        .type           $__internal_0_$__cuda_sm20_sqrt_rn_f32_slowpath,@function
        .size           $__internal_0_$__cuda_sm20_sqrt_rn_f32_slowpath,($__internal_1_$__cuda_sm3x_div_rn_noftz_f32_slowpath - $__internal_0_$__cuda_sm20_sqrt_rn_f32_slowpath)
$__internal_0_$__cuda_sm20_sqrt_rn_f32_slowpath:
[----:B------:R-:W-:-:S13]  /*1100*/  LOP3.LUT P0, RZ, R0, 0x7fffffff, RZ, 0xc0, !PT ;  /* 0x7fffffff00ff7812 */ /* 0x000fda000780c0ff */
[----:B------:R-:W-:Y:S01]  /*1110*/  @!P0 MOV R2, R0 ;  /* 0x0000000000028202 */ /* 0x000fe20000000f00 */
[----:B------:R-:W-:Y:S06]  /*1120*/  @!P0 BRA `(.L_x_32) ;  /* 0x0000000000408947 */ /* 0x000fec0003800000 */
[----:B------:R-:W-:-:S13]  /*1130*/  FSETP.GEU.FTZ.AND P0, PT, R0, RZ, PT ;  /* 0x000000ff0000720b */ /* 0x000fda0003f1e000 */
[----:B------:R-:W-:Y:S01]  /*1140*/  @!P0 MOV R2, 0x7fffffff ;  /* 0x7fffffff00028802 */ /* 0x000fe20000000f00 */
[----:B------:R-:W-:Y:S06]  /*1150*/  @!P0 BRA `(.L_x_32) ;  /* 0x0000000000348947 */ /* 0x000fec0003800000 */
[----:B------:R-:W-:-:S13]  /*1160*/  FSETP.GTU.FTZ.AND P0, PT, |R0|, +INF , PT ;  /* 0x7f8000000000780b */ /* 0x000fda0003f1c200 */
[----:B------:R-:W-:Y:S01]  /*1170*/  @P0 FADD.FTZ R2, R0, 1 ;  /* 0x3f80000000020421 */ /* 0x000fe20000010000 */
[----:B------:R-:W-:Y:S06]  /*1180*/  @P0 BRA `(.L_x_32) ;  /* 0x0000000000280947 */ /* 0x000fec0003800000 */
[----:B------:R-:W-:-:S13]  /*1190*/  FSETP.NEU.FTZ.AND P0, PT, |R0|, +INF , PT ;  /* 0x7f8000000000780b */ /* 0x000fda0003f1d200 */
[----:B------:R-:W-:-:S04]  /*11a0*/  @P0 FFMA R3, R0, 1.84467440737095516160e+19, RZ ;  /* 0x5f80000000030823 */ /* 0x000fc800000000ff */
[----:B------:R-:W0:Y:S02]  /*11b0*/  @P0 MUFU.RSQ R2, R3 ;  /* 0x0000000300020308 */ /* 0x000e240000001400 */
[----:B0-----:R-:W-:Y:S01]  /*11c0*/  @P0 FMUL.FTZ R18, R3, R2 ;  /* 0x0000000203120220 */ /* 0x001fe20000410000 */
[----:B------:R-:W-:Y:S01]  /*11d0*/  @P0 FMUL.FTZ R19, R2, 0.5 ;  /* 0x3f00000002130820 */ /* 0x000fe20000410000 */
[----:B------:R-:W-:Y:S02]  /*11e0*/  @!P0 IMAD.MOV.U32 R2, RZ, RZ, R0 ;  /* 0x000000ffff028224 */ /* 0x000fe400078e0000 */
[----:B------:R-:W-:-:S04]  /*11f0*/  @P0 FADD.FTZ R17, -R18, -RZ ;  /* 0x800000ff12110221 */ /* 0x000fc80000010100 */
[----:B------:R-:W-:-:S04]  /*1200*/  @P0 FFMA R17, R18, R17, R3 ;  /* 0x0000001112110223 */ /* 0x000fc80000000003 */
[----:B------:R-:W-:-:S04]  /*1210*/  @P0 FFMA R17, R17, R19, R18 ;  /* 0x0000001311110223 */ /* 0x000fc80000000012 */
[----:B------:R-:W-:-:S07]  /*1220*/  @P0 FMUL.FTZ R2, R17, 2.3283064365386962891e-10 ;  /* 0x2f80000011020820 */ /* 0x000fce0000410000 */
.L_x_32:
[----:B------:R-:W-:Y:S01]  /*1230*/  HFMA2 R3, -RZ, RZ, 0, 0 ;  /* 0x00000000ff037431 */ /* 0x000fe200000001ff */
[----:B------:R-:W-:Y:S02]  /*1240*/  MOV R19, R2 ;  /* 0x0000000200137202 */ /* 0x000fe40000000f00 */
[----:B------:R-:W-:-:S04]  /*1250*/  MOV R2, R20 ;  /* 0x0000001400027202 */ /* 0x000fc80000000f00 */
[----:B------:R-:W-:Y:S05]  /*1260*/  RET.REL.NODEC R2 `(_Z6renderPfP6sphere) ;  /* 0xffffffec02647950 */ /* 0x000fea0003c3ffff */
        .weak           $__internal_1_$__cuda_sm3x_div_rn_noftz_f32_slowpath
        .type           $__internal_1_$__cuda_sm3x_div_rn_noftz_f32_slowpath,@function
        .size           $__internal_1_$__cuda_sm3x_div_rn_noftz_f32_slowpath,(.L_x_46 - $__internal_1_$__cuda_sm3x_div_rn_noftz_f32_slowpath)
$__internal_1_$__cuda_sm3x_div_rn_noftz_f32_slowpath:
[----:B------:R-:W-:Y:S01]  /*1270*/  SHF.R.U32.HI R17, RZ, 0x17, R3 ;  /* 0x00000017ff117819 */ /* 0x000fe20000011603 */
[----:B------:R-:W-:Y:S01]  /*1280*/  BSSY.RECONVERGENT B2, `(.L_x_33) ;  /* 0x0000062000027945 */ /* 0x000fe20003800200 */
[----:B------:R-:W-:Y:S02]  /*1290*/  SHF.R.U32.HI R20, RZ, 0x17, R0 ;  /* 0x00000017ff147819 */ /* 0x000fe40000011600 */
[----:B------:R-:W-:Y:S02]  /*12a0*/  LOP3.LUT R17, R17, 0xff, RZ, 0xc0, !PT ;  /* 0x000000ff11117812 */ /* 0x000fe400078ec0ff */
[----:B------:R-:W-:Y:S02]  /*12b0*/  LOP3.LUT R20, R20, 0xff, RZ, 0xc0, !PT ;  /* 0x000000ff14147812 */ /* 0x000fe400078ec0ff */
[----:B------:R-:W-:Y:S02]  /*12c0*/  IADD3 R22, PT, PT, R17, -0x1, RZ ;  /* 0xffffffff11167810 */ /* 0x000fe40007ffe0ff */
[----:B------:R-:W-:-:S02]  /*12d0*/  IADD3 R21, PT, PT, R20, -0x1, RZ ;  /* 0xffffffff14157810 */ /* 0x000fc40007ffe0ff */
[----:B------:R-:W-:-:S04]  /*12e0*/  ISETP.GT.U32.AND P0, PT, R22, 0xfd, PT ;  /* 0x000000fd1600780c */ /* 0x000fc80003f04070 */
[----:B------:R-:W-:-:S13]  /*12f0*/  ISETP.GT.U32.OR P0, PT, R21, 0xfd, P0 ;  /* 0x000000fd1500780c */ /* 0x000fda0000704470 */
[----:B------:R-:W-:Y:S01]  /*1300*/  @!P0 MOV R2, RZ ;  /* 0x000000ff00028202 */ /* 0x000fe20000000f00 */
[----:B------:R-:W-:Y:S06]  /*1310*/  @!P0 BRA `(.L_x_34) ;  /* 0x00000000005c8947 */ /* 0x000fec0003800000 */
[----:B------:R-:W-:Y:S02]  /*1320*/  FSETP.GTU.FTZ.AND P0, PT, |R0|, +INF , PT ;  /* 0x7f8000000000780b */ /* 0x000fe40003f1c200 */
[----:B------:R-:W-:-:S04]  /*1330*/  FSETP.GTU.FTZ.AND P1, PT, |R3|, +INF , PT ;  /* 0x7f8000000300780b */ /* 0x000fc80003f3c200 */
[----:B------:R-:W-:-:S13]  /*1340*/  PLOP3.LUT P0, PT, P0, P1, PT, 0xf8, 0x8f ;  /* 0x00000000008f781c */ /* 0x000fda0000703f70 */
[----:B------:R-:W-:Y:S05]  /*1350*/  @P0 BRA `(.L_x_35) ;  /* 0x00000004004c0947 */ /* 0x000fea0003800000 */
[----:B------:R-:W-:-:S13]  /*1360*/  LOP3.LUT P0, RZ, R3, 0x7fffffff, R0, 0xc8, !PT ;  /* 0x7fffffff03ff7812 */ /* 0x000fda000780c800 */
[----:B------:R-:W-:Y:S05]  /*1370*/  @!P0 BRA `(.L_x_36) ;  /* 0x00000004003c8947 */ /* 0x000fea0003800000 */
[C---:B------:R-:W-:Y:S02]  /*1380*/  FSETP.NEU.FTZ.AND P2, PT, |R0|.reuse, +INF , PT ;  /* 0x7f8000000000780b */ /* 0x040fe40003f5d200 */
[----:B------:R-:W-:Y:S02]  /*1390*/  FSETP.NEU.FTZ.AND P1, PT, |R3|, +INF , PT ;  /* 0x7f8000000300780b */ /* 0x000fe40003f3d200 */
[----:B------:R-:W-:-:S11]  /*13a0*/  FSETP.NEU.FTZ.AND P0, PT, |R0|, +INF , PT ;  /* 0x7f8000000000780b */ /* 0x000fd60003f1d200 */
[----:B------:R-:W-:Y:S05]  /*13b0*/  @!P1 BRA !P2, `(.L_x_36) ;  /* 0x00000004002c9947 */ /* 0x000fea0005000000 */
[----:B------:R-:W-:-:S04]  /*13c0*/  LOP3.LUT P2, RZ, R0, 0x7fffffff, RZ, 0xc0, !PT ;  /* 0x7fffffff00ff7812 */ /* 0x000fc8000784c0ff */
[----:B------:R-:W-:-:S13]  /*13d0*/  PLOP3.LUT P1, PT, P1, P2, PT, 0x2f, 0xf2 ;  /* 0x0000000000f2781c */ /* 0x000fda0000f24577 */
[----:B------:R-:W-:Y:S05]  /*13e0*/  @P1 BRA `(.L_x_37) ;  /* 0x0000000400181947 */ /* 0x000fea0003800000 */
[----:B------:R-:W-:-:S04]  /*13f0*/  LOP3.LUT P1, RZ, R3, 0x7fffffff, RZ, 0xc0, !PT ;  /* 0x7fffffff03ff7812 */ /* 0x000fc8000782c0ff */
[----:B------:R-:W-:-:S13]  /*1400*/  PLOP3.LUT P0, PT, P0, P1, PT, 0x2f, 0xf2 ;  /* 0x0000000000f2781c */ /* 0x000fda0000702577 */
[----:B------:R-:W-:Y:S05]  /*1410*/  @P0 BRA `(.L_x_38) ;  /* 0x0000000400000947 */ /* 0x000fea0003800000 */
[----:B------:R-:W-:Y:S02]  /*1420*/  ISETP.GE.AND P0, PT, R21, RZ, PT ;  /* 0x000000ff1500720c */ /* 0x000fe40003f06270 */
[----:B------:R-:W-:-:S11]  /*1430*/  ISETP.GE.AND P1, PT, R22, RZ, PT ;  /* 0x000000ff1600720c */ /* 0x000fd60003f26270 */
[----:B------:R-:W-:Y:S01]  /*1440*/  @P0 IMAD.MOV.U32 R2, RZ, RZ, RZ ;  /* 0x000000ffff020224 */ /* 0x000fe200078e00ff */
[----:B------:R-:W-:Y:S01]  /*1450*/  @!P0 MOV R2, 0xffffffc0 ;  /* 0xffffffc000028802 */ /* 0x000fe20000000f00 */
[----:B------:R-:W-:Y:S01]  /*1460*/  @!P0 FFMA R0, R0, 1.84467440737095516160e+19, RZ ;  /* 0x5f80000000008823 */ /* 0x000fe200000000ff */
[----:B------:R-:W-:Y:S02]  /*1470*/  @!P1 FFMA R3, R3, 1.84467440737095516160e+19, RZ ;  /* 0x5f80000003039823 */ /* 0x000fe400000000ff */
[----:B------:R-:W-:-:S07]  /*1480*/  @!P1 IADD3 R2, PT, PT, R2, 0x40, RZ ;  /* 0x0000004002029810 */ /* 0x000fce0007ffe0ff */
.L_x_34:
[----:B------:R-:W-:Y:S01]  /*1490*/  LEA R22, R17, 0xc0800000, 0x17 ;  /* 0xc080000011167811 */ /* 0x000fe200078eb8ff */
[----:B------:R-:W-:Y:S01]  /*14a0*/  BSSY.RECONVERGENT B3, `(.L_x_39) ;  /* 0x0000036000037945 */ /* 0x000fe20003800200 */
[----:B------:R-:W-:Y:S02]  /*14b0*/  IADD3 R20, PT, PT, R20, -0x7f, RZ ;  /* 0xffffff8114147810 */ /* 0x000fe40007ffe0ff */
[----:B------:R-:W-:-:S03]  /*14c0*/  IADD3 R23, PT, PT, -R22, R3, RZ ;  /* 0x0000000316177210 */ /* 0x000fc60007ffe1ff */
[C---:B------:R-:W-:Y:S01]  /*14d0*/  IMAD R0, R20.reuse, -0x800000, R0 ;  /* 0xff80000014007824 */ /* 0x040fe200078e0200 */
[----:B------:R0:W1:Y:S01]  /*14e0*/  MUFU.RCP R22, R23 ;  /* 0x0000001700167308 */ /* 0x0000620000001000 */
[----:B------:R-:W-:Y:S01]  /*14f0*/  FADD.FTZ R21, -R23, -RZ ;  /* 0x800000ff17157221 */ /* 0x000fe20000010100 */
[----:B0-----:R-:W-:-:S04]  /*1500*/  IADD3 R23, PT, PT, R20, 0x7f, -R17 ;  /* 0x0000007f14177810 */ /* 0x001fc80007ffe811 */
[----:B------:R-:W-:Y:S01]  /*1510*/  IADD3 R23, PT, PT, R23, R2, RZ ;  /* 0x0000000217177210 */ /* 0x000fe20007ffe0ff */
[----:B-1----:R-:W-:-:S04]  /*1520*/  FFMA R3, R22, R21, 1 ;  /* 0x3f80000016037423 */ /* 0x002fc80000000015 */
[----:B------:R-:W-:-:S04]  /*1530*/  FFMA R3, R22, R3, R22 ;  /* 0x0000000316037223 */ /* 0x000fc80000000016 */
[----:B------:R-:W-:-:S04]  /*1540*/  FFMA R22, R0, R3, RZ ;  /* 0x0000000300167223 */ /* 0x000fc800000000ff */
[----:B------:R-:W-:-:S04]  /*1550*/  FFMA R24, R21, R22, R0 ;  /* 0x0000001615187223 */ /* 0x000fc80000000000 */
[----:B------:R-:W-:-:S04]  /*1560*/  FFMA R22, R3, R24, R22 ;  /* 0x0000001803167223 */ /* 0x000fc80000000016 */
[----:B------:R-:W-:-:S04]  /*1570*/  FFMA R21, R21, R22, R0 ;  /* 0x0000001615157223 */ /* 0x000fc80000000000 */
[----:B------:R-:W-:-:S05]  /*1580*/  FFMA R0, R3, R21, R22 ;  /* 0x0000001503007223 */ /* 0x000fca0000000016 */
[----:B------:R-:W-:-:S04]  /*1590*/  SHF.R.U32.HI R17, RZ, 0x17, R0 ;  /* 0x00000017ff117819 */ /* 0x000fc80000011600 */
[----:B------:R-:W-:-:S04]  /*15a0*/  LOP3.LUT R17, R17, 0xff, RZ, 0xc0, !PT ;  /* 0x000000ff11117812 */ /* 0x000fc800078ec0ff */
[----:B------:R-:W-:-:S05]  /*15b0*/  IADD3 R17, PT, PT, R17, R23, RZ ;  /* 0x0000001711117210 */ /* 0x000fca0007ffe0ff */
[----:B------:R-:W-:-:S05]  /*15c0*/  VIADD R2, R17, 0xffffffff ;  /* 0xffffffff11027836 */ /* 0x000fca0000000000 */
[----:B------:R-:W-:-:S13]  /*15d0*/  ISETP.GE.U32.AND P0, PT, R2, 0xfe, PT ;  /* 0x000000fe0200780c */ /* 0x000fda0003f06070 */
[----:B------:R-:W-:Y:S05]  /*15e0*/  @!P0 BRA `(.L_x_40) ;  /* 0x0000000000808947 */ /* 0x000fea0003800000 */
[----:B------:R-:W-:-:S13]  /*15f0*/  ISETP.GT.AND P0, PT, R17, 0xfe, PT ;  /* 0x000000fe1100780c */ /* 0x000fda0003f04270 */
[----:B------:R-:W-:Y:S05]  /*1600*/  @P0 BRA `(.L_x_41) ;  /* 0x00000000006c0947 */ /* 0x000fea0003800000 */
[----:B------:R-:W-:-:S13]  /*1610*/  ISETP.GE.AND P0, PT, R17, 0x1, PT ;  /* 0x000000011100780c */ /* 0x000fda0003f06270 */
[----:B------:R-:W-:Y:S05]  /*1620*/  @P0 BRA `(.L_x_42) ;  /* 0x0000000000740947 */ /* 0x000fea0003800000 */
[----:B------:R-:W-:Y:S02]  /*1630*/  ISETP.GE.AND P0, PT, R17, -0x18, PT ;  /* 0xffffffe81100780c */ /* 0x000fe40003f06270 */
[----:B------:R-:W-:-:S11]  /*1640*/  LOP3.LUT R0, R0, 0x80000000, RZ, 0xc0, !PT ;  /* 0x8000000000007812 */ /* 0x000fd600078ec0ff */
[----:B------:R-:W-:Y:S05]  /*1650*/  @!P0 BRA `(.L_x_42) ;  /* 0x0000000000688947 */ /* 0x000fea0003800000 */
[-CC-:B------:R-:W-:Y:S01]  /*1660*/  FFMA.RZ R2, R3, R21.reuse, R22.reuse ;  /* 0x0000001503027223 */ /* 0x180fe2000000c016 */
[C---:B------:R-:W-:Y:S02]  /*1670*/  ISETP.NE.AND P2, PT, R17.reuse, RZ, PT ;  /* 0x000000ff1100720c */ /* 0x040fe40003f45270 */
[----:B------:R-:W-:Y:S02]  /*1680*/  ISETP.NE.AND P1, PT, R17, RZ, PT ;  /* 0x000000ff1100720c */ /* 0x000fe40003f25270 */
[----:B------:R-:W-:Y:S01]  /*1690*/  LOP3.LUT R20, R2, 0x7fffff, RZ, 0xc0, !PT ;  /* 0x007fffff02147812 */ /* 0x000fe200078ec0ff */
[CCC-:B------:R-:W-:Y:S01]  /*16a0*/  FFMA.RP R2, R3.reuse, R21.reuse, R22.reuse ;  /* 0x0000001503027223 */ /* 0x1c0fe20000008016 */
[----:B------:R-:W-:Y:S01]  /*16b0*/  FFMA.RM R3, R3, R21, R22 ;  /* 0x0000001503037223 */ /* 0x000fe20000004016 */
[----:B------:R-:W-:Y:S02]  /*16c0*/  IADD3 R21, PT, PT, R17, 0x20, RZ ;  /* 0x0000002011157810 */ /* 0x000fe40007ffe0ff */
[----:B------:R-:W-:-:S02]  /*16d0*/  LOP3.LUT R20, R20, 0x800000, RZ, 0xfc, !PT ;  /* 0x0080000014147812 */ /* 0x000fc400078efcff */
[----:B------:R-:W-:Y:S02]  /*16e0*/  IADD3 R17, PT, PT, -R17, RZ, RZ ;  /* 0x000000ff11117210 */ /* 0x000fe40007ffe1ff */
[----:B------:R-:W-:Y:S02]  /*16f0*/  SHF.L.U32 R21, R20, R21, RZ ;  /* 0x0000001514157219 */ /* 0x000fe400000006ff */
[----:B------:R-:W-:Y:S02]  /*1700*/  FSETP.NEU.FTZ.AND P0, PT, R2, R3, PT ;  /* 0x000000030200720b */ /* 0x000fe40003f1d000 */
[----:B------:R-:W-:Y:S02]  /*1710*/  SEL R3, R17, RZ, P2 ;  /* 0x000000ff11037207 */ /* 0x000fe40001000000 */
[----:B------:R-:W-:Y:S02]  /*1720*/  ISETP.NE.AND P1, PT, R21, RZ, P1 ;  /* 0x000000ff1500720c */ /* 0x000fe40000f25270 */
[----:B------:R-:W-:-:S02]  /*1730*/  SHF.R.U32.HI R3, RZ, R3, R20 ;  /* 0x00000003ff037219 */ /* 0x000fc40000011614 */
[----:B------:R-:W-:Y:S02]  /*1740*/  PLOP3.LUT P0, PT, P0, P1, PT, 0xf8, 0x8f ;  /* 0x00000000008f781c */ /* 0x000fe40000703f70 */
[----:B------:R-:W-:Y:S02]  /*1750*/  SHF.R.U32.HI R17, RZ, 0x1, R3 ;  /* 0x00000001ff117819 */ /* 0x000fe40000011603 */
[----:B------:R-:W-:-:S04]  /*1760*/  SEL R2, RZ, 0x1, !P0 ;  /* 0x00000001ff027807 */ /* 0x000fc80004000000 */
[----:B------:R-:W-:-:S04]  /*1770*/  LOP3.LUT R2, R2, 0x1, R17, 0xf8, !PT ;  /* 0x0000000102027812 */ /* 0x000fc800078ef811 */
[----:B------:R-:W-:-:S04]  /*1780*/  LOP3.LUT R2, R2, R3, RZ, 0xc0, !PT ;  /* 0x0000000302027212 */ /* 0x000fc800078ec0ff */
[----:B------:R-:W-:-:S04]  /*1790*/  IADD3 R17, PT, PT, R17, R2, RZ ;  /* 0x0000000211117210 */ /* 0x000fc80007ffe0ff */
[----:B------:R-:W-:Y:S01]  /*17a0*/  LOP3.LUT R0, R17, R0, RZ, 0xfc, !PT ;  /* 0x0000000011007212 */ /* 0x000fe200078efcff */
[----:B------:R-:W-:Y:S06]  /*17b0*/  BRA `(.L_x_42) ;  /* 0x0000000000107947 */ /* 0x000fec0003800000 */
.L_x_41:
[----:B------:R-:W-:-:S04]  /*17c0*/  LOP3.LUT R0, R0, 0x80000000, RZ, 0xc0, !PT ;  /* 0x8000000000007812 */ /* 0x000fc800078ec0ff */
[----:B------:R-:W-:Y:S01]  /*17d0*/  LOP3.LUT R0, R0, 0x7f800000, RZ, 0xfc, !PT ;  /* 0x7f80000000007812 */ /* 0x000fe200078efcff */
[----:B------:R-:W-:Y:S06]  /*17e0*/  BRA `(.L_x_42) ;  /* 0x0000000000047947 */ /* 0x000fec0003800000 */
.L_x_40:
[----:B------:R-:W-:-:S07]  /*17f0*/  LEA R0, R23, R0, 0x17 ;  /* 0x0000000017007211 */ /* 0x000fce00078eb8ff */
.L_x_42:
[----:B------:R-:W-:Y:S05]  /*1800*/  BSYNC.RECONVERGENT B3 ;  /* 0x0000000000037941 */ /* 0x000fea0003800200 */
.L_x_39:
[----:B------:R-:W-:Y:S05]  /*1810*/  BRA `(.L_x_43) ;  /* 0x0000000000207947 */ /* 0x000fea0003800000 */
.L_x_38:
[----:B------:R-:W-:-:S04]  /*1820*/  LOP3.LUT R0, R3, 0x80000000, R0, 0x48, !PT ;  /* 0x8000000003007812 */ /* 0x000fc800078e4800 */
[----:B------:R-:W-:Y:S01]  /*1830*/  LOP3.LUT R0, R0, 0x7f800000, RZ, 0xfc, !PT ;  /* 0x7f80000000007812 */ /* 0x000fe200078efcff */
[----:B------:R-:W-:Y:S06]  /*1840*/  BRA `(.L_x_43) ;  /* 0x0000000000147947 */ /* 0x000fec0003800000 */
.L_x_37:
[----:B------:R-:W-:Y:S01]  /*1850*/  LOP3.LUT R0, R3, 0x80000000, R0, 0x48, !PT ;  /* 0x8000000003007812 */ /* 0x000fe200078e4800 */
[----:B------:R-:W-:Y:S06]  /*1860*/  BRA `(.L_x_43) ;  /* 0x00000000000c7947 */ /* 0x000fec0003800000 */
.L_x_36:
[----:B------:R-:W0:Y:S01]  /*1870*/  MUFU.RSQ R0, -QNAN ;  /* 0xffc0000000007908 */ /* 0x000e220000001400 */
[----:B------:R-:W-:Y:S05]  /*1880*/  BRA `(.L_x_43) ;  /* 0x0000000000047947 */ /* 0x000fea0003800000 */
.L_x_35:
[----:B------:R-:W-:-:S07]  /*1890*/  FADD.FTZ R0, R0, R3 ;  /* 0x0000000300007221 */ /* 0x000fce0000010000 */
.L_x_43:
[----:B------:R-:W-:Y:S05]  /*18a0*/  BSYNC.RECONVERGENT B2 ;  /* 0x0000000000027941 */ /* 0x000fea0003800200 */
.L_x_33:
[----:B------:R-:W-:Y:S01]  /*18b0*/  HFMA2 R3, -RZ, RZ, 0, 0 ;  /* 0x00000000ff037431 */ /* 0x000fe200000001ff */
[----:B------:R-:W-:-:S04]  /*18c0*/  MOV R2, R18 ;  /* 0x0000001200027202 */ /* 0x000fc80000000f00 */
[----:B0-----:R-:W-:Y:S05]  /*18d0*/  RET.REL.NODEC R2 `(_Z6renderPfP6sphere) ;  /* 0xffffffe402c87950 */ /* 0x001fea0003c3ffff */
.L_x_44:
[----:B------:R-:W-:-:S00]  /*18e0*/  BRA `(.L_x_44) ;  /* 0xfffffffc00fc7947 */ /* 0x000fc0000383ffff */
[----:B------:R-:W-:-:S00]  /*18f0*/  NOP ;  /* 0x0000000000007918 */ /* 0x000fc00000000000 */
        /* <DEDUP_REMOVED lines=8> */
.L_x_46:


//--------------------- .nv.shared.reserved.0     --------------------------
	.section	.nv.shared.reserved.0,"aw",@nobits
	.weak		__nv_reservedSMEM_offset_0_alias
	.size		__nv_reservedSMEM_offset_0_alias, 0, 64
	.other		__nv_reservedSMEM_offset_0_alias,@"STO_CUDA_RESERVED_SHARED STV_DEFAULT"
__nv_reservedSMEM_offset_0_alias:
	.zero		0
	.zero		64


//--------------------- .nv.constant0._Z6renderPfP6sphere --------------------------
	.section	.nv.constant0._Z6renderPfP6sphere,"a",@progbits
	.sectionflags	@""
	.align	4
.nv.constant0._Z6renderPfP6sphere:
	.zero		912


//--------------------- SYMBOLS --------------------------

	.type		.nv.reservedSmem.offset0,@object
	.size		.nv.reservedSmem.offset0,0x4
